//
// Generated by NVIDIA NVVM Compiler
//
// Compiler Build ID: CL-36424714
// Cuda compilation tools, release 13.0, V13.0.88
// Based on NVVM 20.0.0
//

.version 9.0
.target sm_100
.address_size 64

	// .globl	_Z4convPfS_S_mmmiiii

.visible .entry _Z4convPfS_S_mmmiiii(
	.param .u64 .ptr .align 1 _Z4convPfS_S_mmmiiii_param_0,
	.param .u64 .ptr .align 1 _Z4convPfS_S_mmmiiii_param_1,
	.param .u64 .ptr .align 1 _Z4convPfS_S_mmmiiii_param_2,
	.param .u64 _Z4convPfS_S_mmmiiii_param_3,
	.param .u64 _Z4convPfS_S_mmmiiii_param_4,
	.param .u64 _Z4convPfS_S_mmmiiii_param_5,
	.param .u32 _Z4convPfS_S_mmmiiii_param_6,
	.param .u32 _Z4convPfS_S_mmmiiii_param_7,
	.param .u32 _Z4convPfS_S_mmmiiii_param_8,
	.param .u32 _Z4convPfS_S_mmmiiii_param_9
)
{
	.reg .pred 	%p<11>;
	.reg .b32 	%r<53>;
	.reg .b32 	%f<110>;
	.reg .b64 	%rd<38>;

	ld.param.u64 	%rd8, [_Z4convPfS_S_mmmiiii_param_1];
	ld.param.u64 	%rd9, [_Z4convPfS_S_mmmiiii_param_2];
	ld.param.u32 	%r26, [_Z4convPfS_S_mmmiiii_param_6];
	ld.param.u32 	%r27, [_Z4convPfS_S_mmmiiii_param_7];
	ld.param.u32 	%r25, [_Z4convPfS_S_mmmiiii_param_9];
	mov.u32 	%r28, %ctaid.y;
	mov.u32 	%r29, %ntid.y;
	mov.u32 	%r30, %tid.y;
	mad.lo.s32 	%r1, %r28, %r29, %r30;
	mov.u32 	%r31, %ctaid.x;
	mov.u32 	%r32, %ntid.x;
	mov.u32 	%r33, %tid.x;
	mad.lo.s32 	%r2, %r31, %r32, %r33;
	setp.ge.s32 	%p1, %r1, %r27;
	setp.ge.s32 	%p2, %r2, %r26;
	or.pred  	%p3, %p2, %p1;
	@%p3 bra 	$L__BB0_14;
	neg.s32 	%r3, %r25;
	setp.lt.s32 	%p4, %r25, 0;
	mov.f32 	%f105, 0f00000000;
	@%p4 bra 	$L__BB0_13;
	add.s32 	%r4, %r25, %r1;
	add.s32 	%r5, %r25, %r2;
	shl.b32 	%r34, %r25, 1;
	and.b32  	%r6, %r34, 14;
	and.b32  	%r7, %r34, 6;
	and.b32  	%r8, %r25, 1;
	and.b32  	%r35, %r34, -16;
	neg.s32 	%r9, %r35;
	cvta.to.global.u64 	%rd1, %rd8;
	cvta.to.global.u64 	%rd2, %rd9;
	mov.f32 	%f105, 0f00000000;
	ld.param.u64 	%rd37, [_Z4convPfS_S_mmmiiii_param_5];
	ld.param.u64 	%rd36, [_Z4convPfS_S_mmmiiii_param_4];
	mov.u32 	%r45, %r3;
$L__BB0_3:
	setp.lt.u32 	%p5, %r25, 8;
	add.s32 	%r36, %r4, %r45;
	cvt.s64.s32 	%rd13, %r36;
	mad.lo.s64 	%rd3, %rd36, %rd13, %rd1;
	add.s32 	%r37, %r45, %r25;
	cvt.s64.s32 	%rd14, %r37;
	mad.lo.s64 	%rd4, %rd37, %rd14, %rd2;
	mov.u32 	%r50, %r3;
	@%p5 bra 	$L__BB0_6;
	mov.b32 	%r47, 0;
	mov.u32 	%r46, %r2;
	mov.u32 	%r48, %r9;
	mov.u32 	%r50, %r3;
$L__BB0_5:
	.pragma "nounroll";
	mul.wide.s32 	%rd15, %r46, 4;
	add.s64 	%rd16, %rd3, %rd15;
	ld.global.f32 	%f15, [%rd16];
	mul.wide.s32 	%rd17, %r47, 4;
	add.s64 	%rd18, %rd4, %rd17;
	ld.global.f32 	%f16, [%rd18];
	fma.rn.f32 	%f17, %f15, %f16, %f105;
	ld.global.f32 	%f18, [%rd16+4];
	ld.global.f32 	%f19, [%rd18+4];
	fma.rn.f32 	%f20, %f18, %f19, %f17;
	ld.global.f32 	%f21, [%rd16+8];
	ld.global.f32 	%f22, [%rd18+8];
	fma.rn.f32 	%f23, %f21, %f22, %f20;
	ld.global.f32 	%f24, [%rd16+12];
	ld.global.f32 	%f25, [%rd18+12];
	fma.rn.f32 	%f26, %f24, %f25, %f23;
	ld.global.f32 	%f27, [%rd16+16];
	ld.global.f32 	%f28, [%rd18+16];
	fma.rn.f32 	%f29, %f27, %f28, %f26;
	ld.global.f32 	%f30, [%rd16+20];
	ld.global.f32 	%f31, [%rd18+20];
	fma.rn.f32 	%f32, %f30, %f31, %f29;
	ld.global.f32 	%f33, [%rd16+24];
	ld.global.f32 	%f34, [%rd18+24];
	fma.rn.f32 	%f35, %f33, %f34, %f32;
	ld.global.f32 	%f36, [%rd16+28];
	ld.global.f32 	%f37, [%rd18+28];
	fma.rn.f32 	%f38, %f36, %f37, %f35;
	ld.global.f32 	%f39, [%rd16+32];
	ld.global.f32 	%f40, [%rd18+32];
	fma.rn.f32 	%f41, %f39, %f40, %f38;
	ld.global.f32 	%f42, [%rd16+36];
	ld.global.f32 	%f43, [%rd18+36];
	fma.rn.f32 	%f44, %f42, %f43, %f41;
	ld.global.f32 	%f45, [%rd16+40];
	ld.global.f32 	%f46, [%rd18+40];
	fma.rn.f32 	%f47, %f45, %f46, %f44;
	ld.global.f32 	%f48, [%rd16+44];
	ld.global.f32 	%f49, [%rd18+44];
	fma.rn.f32 	%f50, %f48, %f49, %f47;
	ld.global.f32 	%f51, [%rd16+48];
	ld.global.f32 	%f52, [%rd18+48];
	fma.rn.f32 	%f53, %f51, %f52, %f50;
	ld.global.f32 	%f54, [%rd16+52];
	ld.global.f32 	%f55, [%rd18+52];
	fma.rn.f32 	%f56, %f54, %f55, %f53;
	ld.global.f32 	%f57, [%rd16+56];
	ld.global.f32 	%f58, [%rd18+56];
	fma.rn.f32 	%f59, %f57, %f58, %f56;
	ld.global.f32 	%f60, [%rd16+60];
	ld.global.f32 	%f61, [%rd18+60];
	fma.rn.f32 	%f105, %f60, %f61, %f59;
	add.s32 	%r50, %r50, 16;
	add.s32 	%r48, %r48, 16;
	add.s32 	%r47, %r47, 16;
	add.s32 	%r46, %r46, 16;
	setp.ne.s32 	%p6, %r48, 0;
	@%p6 bra 	$L__BB0_5;
$L__BB0_6:
	setp.lt.u32 	%p7, %r6, 7;
	@%p7 bra 	$L__BB0_8;
	add.s32 	%r39, %r5, %r50;
	mul.wide.s32 	%rd19, %r39, 4;
	add.s64 	%rd20, %rd3, %rd19;
	ld.global.f32 	%f62, [%rd20];
	add.s32 	%r40, %r50, %r25;
	mul.wide.s32 	%rd21, %r40, 4;
	add.s64 	%rd22, %rd4, %rd21;
	ld.global.f32 	%f63, [%rd22];
	fma.rn.f32 	%f64, %f62, %f63, %f105;
	ld.global.f32 	%f65, [%rd20+4];
	ld.global.f32 	%f66, [%rd22+4];
	fma.rn.f32 	%f67, %f65, %f66, %f64;
	ld.global.f32 	%f68, [%rd20+8];
	ld.global.f32 	%f69, [%rd22+8];
	fma.rn.f32 	%f70, %f68, %f69, %f67;
	ld.global.f32 	%f71, [%rd20+12];
	ld.global.f32 	%f72, [%rd22+12];
	fma.rn.f32 	%f73, %f71, %f72, %f70;
	ld.global.f32 	%f74, [%rd20+16];
	ld.global.f32 	%f75, [%rd22+16];
	fma.rn.f32 	%f76, %f74, %f75, %f73;
	ld.global.f32 	%f77, [%rd20+20];
	ld.global.f32 	%f78, [%rd22+20];
	fma.rn.f32 	%f79, %f77, %f78, %f76;
	ld.global.f32 	%f80, [%rd20+24];
	ld.global.f32 	%f81, [%rd22+24];
	fma.rn.f32 	%f82, %f80, %f81, %f79;
	ld.global.f32 	%f83, [%rd20+28];
	ld.global.f32 	%f84, [%rd22+28];
	fma.rn.f32 	%f105, %f83, %f84, %f82;
	add.s32 	%r50, %r50, 8;
$L__BB0_8:
	setp.lt.u32 	%p8, %r7, 3;
	@%p8 bra 	$L__BB0_10;
	add.s32 	%r41, %r5, %r50;
	mul.wide.s32 	%rd23, %r41, 4;
	add.s64 	%rd24, %rd3, %rd23;
	ld.global.f32 	%f85, [%rd24];
	add.s32 	%r42, %r50, %r25;
	mul.wide.s32 	%rd25, %r42, 4;
	add.s64 	%rd26, %rd4, %rd25;
	ld.global.f32 	%f86, [%rd26];
	fma.rn.f32 	%f87, %f85, %f86, %f105;
	ld.global.f32 	%f88, [%rd24+4];
	ld.global.f32 	%f89, [%rd26+4];
	fma.rn.f32 	%f90, %f88, %f89, %f87;
	ld.global.f32 	%f91, [%rd24+8];
	ld.global.f32 	%f92, [%rd26+8];
	fma.rn.f32 	%f93, %f91, %f92, %f90;
	ld.global.f32 	%f94, [%rd24+12];
	ld.global.f32 	%f95, [%rd26+12];
	fma.rn.f32 	%f105, %f94, %f95, %f93;
	add.s32 	%r50, %r50, 4;
$L__BB0_10:
	setp.eq.s32 	%p9, %r8, 0;
	add.s32 	%r43, %r5, %r50;
	mul.wide.s32 	%rd27, %r43, 4;
	add.s64 	%rd5, %rd3, %rd27;
	ld.global.f32 	%f96, [%rd5];
	add.s32 	%r44, %r50, %r25;
	mul.wide.s32 	%rd28, %r44, 4;
	add.s64 	%rd6, %rd4, %rd28;
	ld.global.f32 	%f97, [%rd6];
	fma.rn.f32 	%f105, %f96, %f97, %f105;
	@%p9 bra 	$L__BB0_12;
	ld.global.f32 	%f98, [%rd5+4];
	ld.global.f32 	%f99, [%rd6+4];
	fma.rn.f32 	%f100, %f98, %f99, %f105;
	ld.global.f32 	%f101, [%rd5+8];
	ld.global.f32 	%f102, [%rd6+8];
	fma.rn.f32 	%f105, %f101, %f102, %f100;
$L__BB0_12:
	add.s32 	%r24, %r45, 1;
	setp.ne.s32 	%p10, %r45, %r25;
	mov.u32 	%r45, %r24;
	@%p10 bra 	$L__BB0_3;
$L__BB0_13:
	ld.param.u64 	%rd35, [_Z4convPfS_S_mmmiiii_param_3];
	ld.param.u64 	%rd34, [_Z4convPfS_S_mmmiiii_param_0];
	cvt.u64.u32 	%rd29, %r1;
	cvta.to.global.u64 	%rd30, %rd34;
	mad.lo.s64 	%rd31, %rd35, %rd29, %rd30;
	mul.wide.s32 	%rd32, %r2, 4;
	add.s64 	%rd33, %rd31, %rd32;
	st.global.f32 	[%rd33], %f105;
$L__BB0_14:
	ret;

}


// ===== COMPILED SASS (sm_100) =====

	.target	sm_100

	.elftype	@"ET_EXEC"


//--------------------- .note.nv.tkinfo           --------------------------
	.section	.note.nv.tkinfo,"",@"SHT_NOTE"
	.sectionflags	@"SHF_NOTE_NV_TKINFO"
	.tkinfo
        /*0018*/ 	.word	0x00000002
        /*0030*/ 	.string	""
        /*0030*/ 	.string	"ptxas"
        /*0030*/ 	.string	"Cuda compilation tools, release 13.0, V13.0.88"
        /*0030*/ 	.string	"Build cuda_13.0.r13.0/compiler.36424714_0"
        /*0030*/ 	.string	"-arch sm_100 -m 64 "



//--------------------- .note.nv.cuinfo           --------------------------
	.section	.note.nv.cuinfo,"",@"SHT_NOTE"
	.sectionflags	@"SHF_NOTE_NV_CUINFO"
        /*0018*/ 	.short	0x0002
        /*001a*/ 	.short	0x0064
        /*001c*/ 	.short	0x0082
	.zero		2


//--------------------- .nv.info                  --------------------------
	.section	.nv.info,"",@"SHT_CUDA_INFO"
	.align	4


	//----- nvinfo : EIATTR_REGCOUNT
	.align		4
        /*0000*/ 	.byte	0x04, 0x2f
        /*0002*/ 	.short	(.L_1 - .L_0)
	.align		4
.L_0:
        /*0004*/ 	.word	index@(_Z4convPfS_S_mmmiiii)
        /*0008*/ 	.word	0x00000020


	//----- nvinfo : EIATTR_FRAME_SIZE
	.align		4
.L_1:
        /*000c*/ 	.byte	0x04, 0x11
        /*000e*/ 	.short	(.L_3 - .L_2)
	.align		4
.L_2:
        /*0010*/ 	.word	index@(_Z4convPfS_S_mmmiiii)
        /*0014*/ 	.word	0x00000000


	//----- nvinfo : EIATTR_MIN_STACK_SIZE
	.align		4
.L_3:
        /*0018*/ 	.byte	0x04, 0x12
        /*001a*/ 	.short	(.L_5 - .L_4)
	.align		4
.L_4:
        /*001c*/ 	.word	index@(_Z4convPfS_S_mmmiiii)
        /*0020*/ 	.word	0x00000000
.L_5:


//--------------------- .nv.compat                --------------------------
	.section	.nv.compat,"",@"SHT_CUDA_COMPAT_INFO"
	.align	4
        /*0000*/ 	.byte	0x02, 0x09, 0x00, 0x00, 0x02, 0x02, 0x01, 0x00, 0x02, 0x05, 0x05, 0x00, 0x03, 0x07, 0x01, 0x01
        /*0010*/ 	.byte	0x02, 0x03, 0x00, 0x00, 0x02, 0x06, 0x01, 0x00, 0x04, 0x0b, 0x08, 0x00, 0x09, 0x00, 0x00, 0x00
        /*0020*/ 	.byte	0x00, 0x00, 0x00, 0x00


//--------------------- .nv.info._Z4convPfS_S_mmmiiii --------------------------
	.section	.nv.info._Z4convPfS_S_mmmiiii,"",@"SHT_CUDA_INFO"
	.sectionflags	@""
	.align	4


	//----- nvinfo : EIATTR_CUDA_API_VERSION
	.align		4
        /*0000*/ 	.byte	0x04, 0x37
        /*0002*/ 	.short	(.L_7 - .L_6)
.L_6:
        /*0004*/ 	.word	0x00000082


	//----- nvinfo : EIATTR_KPARAM_INFO
	.align		4
.L_7:
        /*0008*/ 	.byte	0x04, 0x17
        /*000a*/ 	.short	(.L_9 - .L_8)
.L_8:
        /*000c*/ 	.word	0x00000000
        /*0010*/ 	.short	0x0009
        /*0012*/ 	.short	0x003c
        /*0014*/ 	.byte	0x00, 0xf0, 0x11, 0x00


	//----- nvinfo : EIATTR_KPARAM_INFO
	.align		4
.L_9:
        /*0018*/ 	.byte	0x04, 0x17
        /*001a*/ 	.short	(.L_11 - .L_10)
.L_10:
        /*001c*/ 	.word	0x00000000
        /*0020*/ 	.short	0x0008
        /*0022*/ 	.short	0x0038
        /*0024*/ 	.byte	0x00, 0xf0, 0x11, 0x00


	//----- nvinfo : EIATTR_KPARAM_INFO
	.align		4
.L_11:
        /*0028*/ 	.byte	0x04, 0x17
        /*002a*/ 	.short	(.L_13 - .L_12)
.L_12:
        /*002c*/ 	.word	0x00000000
        /*0030*/ 	.short	0x0007
        /*0032*/ 	.short	0x0034
        /*0034*/ 	.byte	0x00, 0xf0, 0x11, 0x00


	//----- nvinfo : EIATTR_KPARAM_INFO
	.align		4
.L_13:
        /*0038*/ 	.byte	0x04, 0x17
        /*003a*/ 	.short	(.L_15 - .L_14)
.L_14:
        /*003c*/ 	.word	0x00000000
        /*0040*/ 	.short	0x0006
        /*0042*/ 	.short	0x0030
        /*0044*/ 	.byte	0x00, 0xf0, 0x11, 0x00


	//----- nvinfo : EIATTR_KPARAM_INFO
	.align		4
.L_15:
        /*0048*/ 	.byte	0x04, 0x17
        /*004a*/ 	.short	(.L_17 - .L_16)
.L_16:
        /*004c*/ 	.word	0x00000000
        /*0050*/ 	.short	0x0005
        /*0052*/ 	.short	0x0028
        /*0054*/ 	.byte	0x00, 0xf0, 0x21, 0x00


	//----- nvinfo : EIATTR_KPARAM_INFO
	.align		4
.L_17:
        /*0058*/ 	.byte	0x04, 0x17
        /*005a*/ 	.short	(.L_19 - .L_18)
.L_18:
        /*005c*/ 	.word	0x00000000
        /*0060*/ 	.short	0x0004
        /*0062*/ 	.short	0x0020
        /*0064*/ 	.byte	0x00, 0xf0, 0x21, 0x00


	//----- nvinfo : EIATTR_KPARAM_INFO
	.align		4
.L_19:
        /*0068*/ 	.byte	0x04, 0x17
        /*006a*/ 	.short	(.L_21 - .L_20)
.L_20:
        /*006c*/ 	.word	0x00000000
        /*0070*/ 	.short	0x0003
        /*0072*/ 	.short	0x0018
        /*0074*/ 	.byte	0x00, 0xf0, 0x21, 0x00


	//----- nvinfo : EIATTR_KPARAM_INFO
	.align		4
.L_21:
        /*0078*/ 	.byte	0x04, 0x17
        /*007a*/ 	.short	(.L_23 - .L_22)
.L_22:
        /*007c*/ 	.word	0x00000000
        /*0080*/ 	.short	0x0002
        /*0082*/ 	.short	0x0010
        /*0084*/ 	.byte	0x00, 0xf5, 0x21, 0x00


	//----- nvinfo : EIATTR_KPARAM_INFO
	.align		4
.L_23:
        /*0088*/ 	.byte	0x04, 0x17
        /*008a*/ 	.short	(.L_25 - .L_24)
.L_24:
        /*008c*/ 	.word	0x00000000
        /*0090*/ 	.short	0x0001
        /*0092*/ 	.short	0x0008
        /*0094*/ 	.byte	0x00, 0xf5, 0x21, 0x00


	//----- nvinfo : EIATTR_KPARAM_INFO
	.align		4
.L_25:
        /*0098*/ 	.byte	0x04, 0x17
        /*009a*/ 	.short	(.L_27 - .L_26)
.L_26:
        /*009c*/ 	.word	0x00000000
        /*00a0*/ 	.short	0x0000
        /*00a2*/ 	.short	0x0000
        /*00a4*/ 	.byte	0x00, 0xf5, 0x21, 0x00


	//----- nvinfo : EIATTR_SPARSE_MMA_MASK
	.align		4
.L_27:
        /*00a8*/ 	.byte	0x03, 0x50
        /*00aa*/ 	.short	0x0000


	//----- nvinfo : EIATTR_MAXREG_COUNT
	.align		4
        /*00ac*/ 	.byte	0x03, 0x1b
        /*00ae*/ 	.short	0x00ff


	//----- nvinfo : EIATTR_MERCURY_ISA_VERSION
	.align		4
        /*00b0*/ 	.byte	0x03, 0x5f
        /*00b2*/ 	.short	0x0101


	//----- nvinfo : EIATTR_VRC_CTA_INIT_COUNT
	.align		4
        /*00b4*/ 	.byte	0x02, 0x4a
	.zero		1
	.zero		1


	//----- nvinfo : EIATTR_EXIT_INSTR_OFFSETS
	.align		4
        /*00b8*/ 	.byte	0x04, 0x1c
        /*00ba*/ 	.short	(.L_29 - .L_28)


	//   ....[0]....
.L_28:
        /*00bc*/ 	.word	0x000000c0


	//   ....[1]....
        /*00c0*/ 	.word	0x00000b40


	//----- nvinfo : EIATTR_CBANK_PARAM_SIZE
	.align		4
.L_29:
        /*00c4*/ 	.byte	0x03, 0x19
        /*00c6*/ 	.short	0x0040


	//----- nvinfo : EIATTR_PARAM_CBANK
	.align		4
        /*00c8*/ 	.byte	0x04, 0x0a
        /*00ca*/ 	.short	(.L_31 - .L_30)
	.align		4
.L_30:
        /*00cc*/ 	.word	index@(.nv.constant0._Z4convPfS_S_mmmiiii)
        /*00d0*/ 	.short	0x0380
        /*00d2*/ 	.short	0x0040


	//----- nvinfo : EIATTR_SW_WAR
	.align		4
.L_31:
        /*00d4*/ 	.byte	0x04, 0x36
        /*00d6*/ 	.short	(.L_33 - .L_32)
.L_32:
        /*00d8*/ 	.word	0x00000008
.L_33:


//--------------------- .nv.callgraph             --------------------------
	.section	.nv.callgraph,"",@"SHT_CUDA_CALLGRAPH"
	.align	4
	.sectionentsize	8
	.align		4
        /*0000*/ 	.word	0x00000000
	.align		4
        /*0004*/ 	.word	0xffffffff
	.align		4
        /*0008*/ 	.word	0x00000000
	.align		4
        /*000c*/ 	.word	0xfffffffe
	.align		4
        /*0010*/ 	.word	0x00000000
	.align		4
        /*0014*/ 	.word	0xfffffffd
	.align		4
        /*0018*/ 	.word	0x00000000
	.align		4
        /*001c*/ 	.word	0xfffffffc


//--------------------- .text._Z4convPfS_S_mmmiiii --------------------------
	.section	.text._Z4convPfS_S_mmmiiii,"ax",@progbits
	.align	128
        .global         _Z4convPfS_S_mmmiiii
        .type           _Z4convPfS_S_mmmiiii,@function
        .size           _Z4convPfS_S_mmmiiii,(.L_x_6 - _Z4convPfS_S_mmmiiii)
        .other          _Z4convPfS_S_mmmiiii,@"STO_CUDA_ENTRY STV_DEFAULT"
_Z4convPfS_S_mmmiiii:
.text._Z4convPfS_S_mmmiiii:
[----:B------:R-:W-:Y:S01]  /*0000*/  LDC R1, c[0x0][0x37c] ;  /* 0x0000df00ff017b82 */ /* 0x000fe20000000800 */
[----:B------:R-:W0:Y:S07]  /*0010*/  S2R R3, SR_TID.Y ;  /* 0x0000000000037919 */ /* 0x000e2e0000002200 */
[----:B------:R-:W0:Y:S01]  /*0020*/  S2UR UR4, SR_CTAID.Y ;  /* 0x00000000000479c3 */ /* 0x000e220000002600 */
[----:B------:R-:W1:Y:S01]  /*0030*/  LDCU.64 UR6, c[0x0][0x3b0] ;  /* 0x00007600ff0677ac */ /* 0x000e620008000a00 */
[----:B------:R-:W2:Y:S06]  /*0040*/  S2R R5, SR_TID.X ;  /* 0x0000000000057919 */ /* 0x000eac0000002100 */
[----:B------:R-:W0:Y:S08]  /*0050*/  LDC R0, c[0x0][0x364] ;  /* 0x0000d900ff007b82 */ /* 0x000e300000000800 */
[----:B------:R-:W2:Y:S08]  /*0060*/  S2UR UR5, SR_CTAID.X ;  /* 0x00000000000579c3 */ /* 0x000eb00000002500 */
[----:B------:R-:W2:Y:S01]  /*0070*/  LDC R8, c[0x0][0x360] ;  /* 0x0000d800ff087b82 */ /* 0x000ea20000000800 */
[----:B0-----:R-:W-:-:S05]  /*0080*/  IMAD R0, R0, UR4, R3 ;  /* 0x0000000400007c24 */ /* 0x001fca000f8e0203 */
[----:B-1----:R-:W-:Y:S01]  /*0090*/  ISETP.GE.AND P0, PT, R0, UR7, PT ;  /* 0x0000000700007c0c */ /* 0x002fe2000bf06270 */
[----:B--2---:R-:W-:-:S05]  /*00a0*/  IMAD R8, R8, UR5, R5 ;  /* 0x0000000508087c24 */ /* 0x004fca000f8e0205 */
[----:B------:R-:W-:-:S13]  /*00b0*/  ISETP.GE.OR P0, PT, R8, UR6, P0 ;  /* 0x0000000608007c0c */ /* 0x000fda0008706670 */
[----:B------:R-:W-:Y:S05]  /*00c0*/  @P0 EXIT ;  /* 0x000000000000094d */ /* 0x000fea0003800000 */
[----:B------:R-:W0:Y:S01]  /*00d0*/  LDC R11, c[0x0][0x3bc] ;  /* 0x0000ef00ff0b7b82 */ /* 0x000e220000000800 */
[----:B------:R-:W1:Y:S01]  /*00e0*/  LDCU.64 UR4, c[0x0][0x358] ;  /* 0x00006b00ff0477ac */ /* 0x000e620008000a00 */
[----:B------:R-:W-:Y:S01]  /*00f0*/  HFMA2 R14, -RZ, RZ, 0, 0 ;  /* 0x00000000ff0e7431 */ /* 0x000fe200000001ff */
[----:B0-----:R-:W-:-:S13]  /*0100*/  ISETP.GE.AND P0, PT, R11, RZ, PT ;  /* 0x000000ff0b00720c */ /* 0x001fda0003f06270 */
[----:B-1----:R-:W-:Y:S05]  /*0110*/  @!P0 BRA `(.L_x_0) ;  /* 0x0000000800708947 */ /* 0x002fea0003800000 */
[C---:B------:R-:W-:Y:S02]  /*0120*/  SHF.L.U32 R2, R11.reuse, 0x1, RZ ;  /* 0x000000010b027819 */ /* 0x040fe400000006ff */
[----:B------:R-:W-:Y:S02]  /*0130*/  IADD3 R9, PT, PT, -R11, RZ, RZ ;  /* 0x000000ff0b097210 */ /* 0x000fe40007ffe1ff */
[C---:B------:R-:W-:Y:S02]  /*0140*/  LOP3.LUT R3, R2.reuse, 0xe, RZ, 0xc0, !PT ;  /* 0x0000000e02037812 */ /* 0x040fe400078ec0ff */
[C---:B------:R-:W-:Y:S02]  /*0150*/  LOP3.LUT R4, R2.reuse, 0x6, RZ, 0xc0, !PT ;  /* 0x0000000602047812 */ /* 0x040fe400078ec0ff */
[----:B------:R-:W-:Y:S02]  /*0160*/  LOP3.LUT R12, R2, 0xfffffff0, RZ, 0xc0, !PT ;  /* 0xfffffff0020c7812 */ /* 0x000fe400078ec0ff */
[----:B------:R-:W-:-:S02]  /*0170*/  IADD3 R10, PT, PT, R0, R11, RZ ;  /* 0x0000000b000a7210 */ /* 0x000fc40007ffe0ff */
[----:B------:R-:W-:Y:S02]  /*0180*/  ISETP.GE.U32.AND P0, PT, R3, 0x7, PT ;  /* 0x000000070300780c */ /* 0x000fe40003f06070 */
[----:B------:R-:W-:Y:S02]  /*0190*/  ISETP.GE.U32.AND P1, PT, R4, 0x3, PT ;  /* 0x000000030400780c */ /* 0x000fe40003f26070 */
[----:B------:R-:W-:Y:S02]  /*01a0*/  IADD3 R11, PT, PT, R8, R11, RZ ;  /* 0x0000000b080b7210 */ /* 0x000fe40007ffe0ff */
[----:B------:R-:W-:Y:S02]  /*01b0*/  MOV R14, RZ ;  /* 0x000000ff000e7202 */ /* 0x000fe40000000f00 */
[----:B------:R-:W-:Y:S02]  /*01c0*/  MOV R13, R9 ;  /* 0x00000009000d7202 */ /* 0x000fe40000000f00 */
[----:B------:R-:W-:-:S07]  /*01d0*/  IADD3 R12, PT, PT, -R12, RZ, RZ ;  /* 0x000000ff0c0c7210 */ /* 0x000fce0007ffe1ff */
.L_x_4:
[----:B------:R-:W0:Y:S01]  /*01e0*/  LDC R18, c[0x0][0x3bc] ;  /* 0x0000ef00ff127b82 */ /* 0x000e220000000800 */
[----:B------:R-:W1:Y:S01]  /*01f0*/  LDCU.64 UR6, c[0x0][0x388] ;  /* 0x00007100ff0677ac */ /* 0x000e620008000a00 */
[----:B------:R-:W-:-:S04]  /*0200*/  IADD3 R15, PT, PT, R10, R13, RZ ;  /* 0x0000000d0a0f7210 */ /* 0x000fc80007ffe0ff */
[----:B------:R-:W-:Y:S02]  /*0210*/  SHF.R.S32.HI R19, RZ, 0x1f, R15 ;  /* 0x0000001fff137819 */ /* 0x000fe4000001140f */
[----:B------:R-:W2:Y:S08]  /*0220*/  LDC.64 R6, c[0x0][0x3a8] ;  /* 0x0000ea00ff067b82 */ /* 0x000eb00000000a00 */
[----:B------:R-:W3:Y:S08]  /*0230*/  LDC.64 R2, c[0x0][0x3a0] ;  /* 0x0000e800ff027b82 */ /* 0x000ef00000000a00 */
[----:B------:R-:W4:Y:S01]  /*0240*/  LDC.64 R4, c[0x0][0x390] ;  /* 0x0000e400ff047b82 */ /* 0x000f220000000a00 */
[----:B0-----:R-:W-:-:S02]  /*0250*/  IADD3 R17, PT, PT, R13, R18, RZ ;  /* 0x000000120d117210 */ /* 0x001fc40007ffe0ff */
[----:B------:R-:W-:Y:S02]  /*0260*/  ISETP.GE.U32.AND P3, PT, R18, 0x8, PT ;  /* 0x000000081200780c */ /* 0x000fe40003f66070 */
[----:B------:R-:W-:Y:S02]  /*0270*/  SHF.R.S32.HI R21, RZ, 0x1f, R17 ;  /* 0x0000001fff157819 */ /* 0x000fe40000011411 */
[----:B------:R-:W-:-:S03]  /*0280*/  ISETP.NE.AND P2, PT, R13, R18, PT ;  /* 0x000000120d00720c */ /* 0x000fc60003f45270 */
[----:B--2---:R-:W-:Y:S02]  /*0290*/  IMAD R20, R21, R6, RZ ;  /* 0x0000000615147224 */ /* 0x004fe400078e02ff */
[-C--:B---3--:R-:W-:Y:S02]  /*02a0*/  IMAD R16, R19, R2.reuse, RZ ;  /* 0x0000000213107224 */ /* 0x088fe400078e02ff */
[----:B------:R-:W-:Y:S02]  /*02b0*/  IMAD R19, R17, R7, R20 ;  /* 0x0000000711137224 */ /* 0x000fe400078e0214 */
[C---:B------:R-:W-:Y:S02]  /*02c0*/  IMAD R7, R15.reuse, R3, R16 ;  /* 0x000000030f077224 */ /* 0x040fe400078e0210 */
[----:B-1----:R-:W-:Y:S01]  /*02d0*/  IMAD.WIDE.U32 R2, R15, R2, UR6 ;  /* 0x000000060f027e25 */ /* 0x002fe2000f8e0002 */
[----:B------:R-:W-:-:S03]  /*02e0*/  MOV R15, R9 ;  /* 0x00000009000f7202 */ /* 0x000fc60000000f00 */
[----:B----4-:R-:W-:Y:S01]  /*02f0*/  IMAD.WIDE.U32 R4, R17, R6, R4 ;  /* 0x0000000611047225 */ /* 0x010fe200078e0004 */
[----:B------:R-:W-:-:S04]  /*0300*/  IADD3 R3, PT, PT, R3, R7, RZ ;  /* 0x0000000703037210 */ /* 0x000fc80007ffe0ff */
[----:B------:R-:W-:Y:S01]  /*0310*/  IADD3 R5, PT, PT, R5, R19, RZ ;  /* 0x0000001305057210 */ /* 0x000fe20007ffe0ff */
[----:B------:R-:W-:Y:S06]  /*0320*/  @!P3 BRA `(.L_x_1) ;  /* 0x0000000000f0b947 */ /* 0x000fec0003800000 */
[----:B------:R-:W-:Y:S01]  /*0330*/  HFMA2 R19, -RZ, RZ, 0, 0 ;  /* 0x00000000ff137431 */ /* 0x000fe200000001ff */
[----:B------:R-:W-:Y:S02]  /*0340*/  MOV R21, R8 ;  /* 0x0000000800157202 */ /* 0x000fe40000000f00 */
[----:B------:R-:W-:Y:S02]  /*0350*/  MOV R20, R12 ;  /* 0x0000000c00147202 */ /* 0x000fe40000000f00 */
[----:B------:R-:W-:-:S07]  /*0360*/  MOV R15, R9 ;  /* 0x00000009000f7202 */ /* 0x000fce0000000f00 */
.L_x_2:
[----:B------:R-:W-:-:S04]  /*0370*/  IMAD.WIDE R6, R21, 0x4, R2 ;  /* 0x0000000415067825 */ /* 0x000fc800078e0202 */
[----:B------:R-:W-:Y:S01]  /*0380*/  IMAD.WIDE R16, R19, 0x4, R4 ;  /* 0x0000000413107825 */ /* 0x000fe200078e0204 */
[----:B------:R-:W2:Y:S04]  /*0390*/  LDG.E R23, desc[UR4][R6.64] ;  /* 0x0000000406177981 */ /* 0x000ea8000c1e1900 */
[----:B------:R-:W2:Y:S04]  /*03a0*/  LDG.E R22, desc[UR4][R16.64] ;  /* 0x0000000410167981 */ /* 0x000ea8000c1e1900 */
[----:B------:R-:W3:Y:S04]  /*03b0*/  LDG.E R25, desc[UR4][R6.64+0x4] ;  /* 0x0000040406197981 */ /* 0x000ee8000c1e1900 */
[----:B------:R-:W3:Y:S04]  /*03c0*/  LDG.E R24, desc[UR4][R16.64+0x4] ;  /* 0x0000040410187981 */ /* 0x000ee8000c1e1900 */
[----:B------:R-:W4:Y:S04]  /*03d0*/  LDG.E R26, desc[UR4][R16.64+0x34] ;  /* 0x00003404101a7981 */ /* 0x000f28000c1e1900 */
[----:B------:R-:W5:Y:S04]  /*03e0*/  LDG.E R27, desc[UR4][R16.64+0x38] ;  /* 0x00003804101b7981 */ /* 0x000f68000c1e1900 */
[----:B------:R-:W5:Y:S01]  /*03f0*/  LDG.E R29, desc[UR4][R16.64+0x3c] ;  /* 0x00003c04101d7981 */ /* 0x000f62000c1e1900 */
[----:B--2---:R-:W-:-:S03]  /*0400*/  FFMA R22, R23, R22, R14 ;  /* 0x0000001617167223 */ /* 0x004fc6000000000e */
[----:B------:R-:W2:Y:S04]  /*0410*/  LDG.E R23, desc[UR4][R6.64+0x8] ;  /* 0x0000080406177981 */ /* 0x000ea8000c1e1900 */
[----:B------:R-:W2:Y:S01]  /*0420*/  LDG.E R14, desc[UR4][R16.64+0x8] ;  /* 0x00000804100e7981 */ /* 0x000ea2000c1e1900 */
[----:B---3--:R-:W-:-:S03]  /*0430*/  FFMA R22, R25, R24, R22 ;  /* 0x0000001819167223 */ /* 0x008fc60000000016 */
[----:B------:R-:W3:Y:S04]  /*0440*/  LDG.E R25, desc[UR4][R6.64+0xc] ;  /* 0x00000c0406197981 */ /* 0x000ee8000c1e1900 */
[----:B------:R-:W3:Y:S01]  /*0450*/  LDG.E R24, desc[UR4][R16.64+0xc] ;  /* 0x00000c0410187981 */ /* 0x000ee2000c1e1900 */
        /* <DEDUP_REMOVED lines=28> */
[----:B------:R-:W4:Y:S04]  /*0620*/  LDG.E R25, desc[UR4][R6.64+0x34] ;  /* 0x0000340406197981 */ /* 0x000f28000c1e1900 */
[----:B------:R-:W5:Y:S04]  /*0630*/  LDG.E R22, desc[UR4][R6.64+0x38] ;  /* 0x0000380406167981 */ /* 0x000f68000c1e1900 */
[----:B------:R-:W3:Y:S01]  /*0640*/  LDG.E R24, desc[UR4][R6.64+0x3c] ;  /* 0x00003c0406187981 */ /* 0x000ee2000c1e1900 */
[----:B------:R-:W-:-:S04]  /*0650*/  IADD3 R20, PT, PT, R20, 0x10, RZ ;  /* 0x0000001014147810 */ /* 0x000fc80007ffe0ff */
[----:B------:R-:W-:Y:S02]  /*0660*/  ISETP.NE.AND P3, PT, R20, RZ, PT ;  /* 0x000000ff1400720c */ /* 0x000fe40003f65270 */
[----:B------:R-:W-:Y:S02]  /*0670*/  IADD3 R15, PT, PT, R15, 0x10, RZ ;  /* 0x000000100f0f7810 */ /* 0x000fe40007ffe0ff */
[----:B------:R-:W-:Y:S02]  /*0680*/  IADD3 R19, PT, PT, R19, 0x10, RZ ;  /* 0x0000001013137810 */ /* 0x000fe40007ffe0ff */
[----:B------:R-:W-:Y:S01]  /*0690*/  IADD3 R21, PT, PT, R21, 0x10, RZ ;  /* 0x0000001015157810 */ /* 0x000fe20007ffe0ff */
[----:B--2---:R-:W-:-:S04]  /*06a0*/  FFMA R14, R23, R14, R28 ;  /* 0x0000000e170e7223 */ /* 0x004fc8000000001c */
[----:B----4-:R-:W-:-:S04]  /*06b0*/  FFMA R25, R25, R26, R14 ;  /* 0x0000001a19197223 */ /* 0x010fc8000000000e */
[----:B-----5:R-:W-:-:S04]  /*06c0*/  FFMA R25, R22, R27, R25 ;  /* 0x0000001b16197223 */ /* 0x020fc80000000019 */
[----:B---3--:R-:W-:Y:S01]  /*06d0*/  FFMA R14, R24, R29, R25 ;  /* 0x0000001d180e7223 */ /* 0x008fe20000000019 */
[----:B------:R-:W-:Y:S06]  /*06e0*/  @P3 BRA `(.L_x_2) ;  /* 0xfffffffc00203947 */ /* 0x000fec000383ffff */
.L_x_1:
[----:B------:R-:W-:Y:S01]  /*06f0*/  IADD3 R13, PT, PT, R13, 0x1, RZ ;  /* 0x000000010d0d7810 */ /* 0x000fe20007ffe0ff */
[----:B------:R-:W-:Y:S06]  /*0700*/  @!P0 BRA `(.L_x_3) ;  /* 0x0000000000748947 */ /* 0x000fec0003800000 */
[----:B------:R-:W-:Y:S02]  /*0710*/  IADD3 R7, PT, PT, R11, R15, RZ ;  /* 0x0000000f0b077210 */ /* 0x000fe40007ffe0ff */
[----:B------:R-:W-:-:S03]  /*0720*/  IADD3 R17, PT, PT, R15, R18, RZ ;  /* 0x000000120f117210 */ /* 0x000fc60007ffe0ff */
[----:B------:R-:W-:-:S04]  /*0730*/  IMAD.WIDE R6, R7, 0x4, R2 ;  /* 0x0000000407067825 */ /* 0x000fc800078e0202 */
[----:B------:R-:W-:Y:S01]  /*0740*/  IMAD.WIDE R16, R17, 0x4, R4 ;  /* 0x0000000411107825 */ /* 0x000fe200078e0204 */
[----:B------:R-:W2:Y:S04]  /*0750*/  LDG.E R19, desc[UR4][R6.64] ;  /* 0x0000000406137981 */ /* 0x000ea8000c1e1900 */
[----:B------:R-:W2:Y:S04]  /*0760*/  LDG.E R22, desc[UR4][R16.64] ;  /* 0x0000000410167981 */ /* 0x000ea8000c1e1900 */
[----:B------:R-:W3:Y:S04]  /*0770*/  LDG.E R23, desc[UR4][R6.64+0x4] ;  /* 0x0000040406177981 */ /* 0x000ee8000c1e1900 */
[----:B------:R-:W3:Y:S04]  /*0780*/  LDG.E R24, desc[UR4][R16.64+0x4] ;  /* 0x0000040410187981 */ /* 0x000ee8000c1e1900 */
[----:B------:R-:W4:Y:S04]  /*0790*/  LDG.E R21, desc[UR4][R6.64+0x8] ;  /* 0x0000080406157981 */ /* 0x000f28000c1e1900 */
[----:B------:R-:W4:Y:S04]  /*07a0*/  LDG.E R20, desc[UR4][R16.64+0x8] ;  /* 0x0000080410147981 */ /* 0x000f28000c1e1900 */
[----:B------:R-:W5:Y:S04]  /*07b0*/  LDG.E R25, desc[UR4][R16.64+0x14] ;  /* 0x0000140410197981 */ /* 0x000f68000c1e1900 */
        /* <DEDUP_REMOVED lines=8> */
[----:B----4-:R-:W-:-:S03]  /*0840*/  FFMA R27, R21, R20, R24 ;  /* 0x00000014151b7223 */ /* 0x010fc60000000018 */
[----:B------:R-:W5:Y:S04]  /*0850*/  LDG.E R24, desc[UR4][R6.64+0x14] ;  /* 0x0000140406187981 */ /* 0x000f68000c1e1900 */
[----:B------:R-:W4:Y:S04]  /*0860*/  LDG.E R20, desc[UR4][R6.64+0x18] ;  /* 0x0000180406147981 */ /* 0x000f28000c1e1900 */
[----:B------:R-:W4:Y:S01]  /*0870*/  LDG.E R21, desc[UR4][R6.64+0x1c] ;  /* 0x00001c0406157981 */ /* 0x000f22000c1e1900 */
[----:B------:R-:W-:Y:S01]  /*0880*/  IADD3 R15, PT, PT, R15, 0x8, RZ ;  /* 0x000000080f0f7810 */ /* 0x000fe20007ffe0ff */
[----:B--2---:R-:W-:-:S04]  /*0890*/  FFMA R19, R14, R19, R27 ;  /* 0x000000130e137223 */ /* 0x004fc8000000001b */
[----:B---3--:R-:W-:-:S04]  /*08a0*/  FFMA R19, R22, R23, R19 ;  /* 0x0000001716137223 */ /* 0x008fc80000000013 */
[----:B-----5:R-:W-:-:S04]  /*08b0*/  FFMA R19, R24, R25, R19 ;  /* 0x0000001918137223 */ /* 0x020fc80000000013 */
[----:B----4-:R-:W-:-:S04]  /*08c0*/  FFMA R20, R20, R26, R19 ;  /* 0x0000001a14147223 */ /* 0x010fc80000000013 */
[----:B------:R-:W-:-:S07]  /*08d0*/  FFMA R14, R21, R28, R20 ;  /* 0x0000001c150e7223 */ /* 0x000fce0000000014 */
.L_x_3:
[----:B------:R-:W-:Y:S02]  /*08e0*/  @P1 IADD3 R17, PT, PT, R11, R15, RZ ;  /* 0x0000000f0b111210 */ /* 0x000fe40007ffe0ff */
[----:B------:R-:W-:-:S03]  /*08f0*/  @P1 IADD3 R7, PT, PT, R15, R18, RZ ;  /* 0x000000120f071210 */ /* 0x000fc60007ffe0ff */
[----:B------:R-:W-:-:S04]  /*0900*/  @P1 IMAD.WIDE R16, R17, 0x4, R2 ;  /* 0x0000000411101825 */ /* 0x000fc800078e0202 */
[----:B------:R-:W-:Y:S01]  /*0910*/  @P1 IMAD.WIDE R6, R7, 0x4, R4 ;  /* 0x0000000407061825 */ /* 0x000fe200078e0204 */
[----:B------:R-:W2:Y:S01]  /*0920*/  @P1 LDG.E R21, desc[UR4][R16.64] ;  /* 0x0000000410151981 */ /* 0x000ea2000c1e1900 */
[----:B------:R-:W-:-:S03]  /*0930*/  @P1 IADD3 R15, PT, PT, R15, 0x4, RZ ;  /* 0x000000040f0f1810 */ /* 0x000fc60007ffe0ff */
[----:B------:R-:W2:Y:S01]  /*0940*/  @P1 LDG.E R19, desc[UR4][R6.64] ;  /* 0x0000000406131981 */ /* 0x000ea2000c1e1900 */
[----:B------:R-:W-:Y:S02]  /*0950*/  IADD3 R25, PT, PT, R11, R15, RZ ;  /* 0x0000000f0b197210 */ /* 0x000fe40007ffe0ff */
[----:B------:R-:W-:Y:S01]  /*0960*/  LOP3.LUT P3, RZ, R18, 0x1, RZ, 0xc0, !PT ;  /* 0x0000000112ff7812 */ /* 0x000fe2000786c0ff */
[----:B------:R-:W3:Y:S01]  /*0970*/  @P1 LDG.E R20, desc[UR4][R16.64+0x4] ;  /* 0x0000040410141981 */ /* 0x000ee2000c1e1900 */
[----:B------:R-:W-:-:S03]  /*0980*/  IADD3 R27, PT, PT, R15, R18, RZ ;  /* 0x000000120f1b7210 */ /* 0x000fc60007ffe0ff */
[----:B------:R-:W3:Y:S01]  /*0990*/  @P1 LDG.E R23, desc[UR4][R6.64+0x4] ;  /* 0x0000040406171981 */ /* 0x000ee2000c1e1900 */
[----:B------:R-:W-:-:S03]  /*09a0*/  IMAD.WIDE R2, R25, 0x4, R2 ;  /* 0x0000000419027825 */ /* 0x000fc600078e0202 */
[----:B------:R-:W4:Y:S01]  /*09b0*/  @P1 LDG.E R15, desc[UR4][R16.64+0x8] ;  /* 0x00000804100f1981 */ /* 0x000f22000c1e1900 */
[----:B------:R-:W-:-:S03]  /*09c0*/  IMAD.WIDE R4, R27, 0x4, R4 ;  /* 0x000000041b047825 */ /* 0x000fc600078e0204 */
[----:B------:R-:W4:Y:S04]  /*09d0*/  @P1 LDG.E R18, desc[UR4][R6.64+0x8] ;  /* 0x0000080406121981 */ /* 0x000f28000c1e1900 */
[----:B------:R-:W5:Y:S04]  /*09e0*/  @P1 LDG.E R22, desc[UR4][R16.64+0xc] ;  /* 0x00000c0410161981 */ /* 0x000f68000c1e1900 */
[----:B------:R-:W5:Y:S04]  /*09f0*/  LDG.E R25, desc[UR4][R2.64] ;  /* 0x0000000402197981 */ /* 0x000f68000c1e1900 */
[----:B------:R-:W5:Y:S04]  /*0a00*/  @P1 LDG.E R6, desc[UR4][R6.64+0xc] ;  /* 0x00000c0406061981 */ /* 0x000f68000c1e1900 */
[----:B------:R-:W5:Y:S04]  /*0a10*/  LDG.E R24, desc[UR4][R4.64] ;  /* 0x0000000404187981 */ /* 0x000f68000c1e1900 */
[----:B------:R-:W5:Y:S04]  /*0a20*/  @P3 LDG.E R27, desc[UR4][R2.64+0x4] ;  /* 0x00000404021b3981 */ /* 0x000f68000c1e1900 */
[----:B------:R-:W5:Y:S04]  /*0a30*/  @P3 LDG.E R26, desc[UR4][R4.64+0x4] ;  /* 0x00000404041a3981 */ /* 0x000f68000c1e1900 */
[----:B------:R-:W5:Y:S04]  /*0a40*/  @P3 LDG.E R29, desc[UR4][R2.64+0x8] ;  /* 0x00000804021d3981 */ /* 0x000f68000c1e1900 */
[----:B------:R-:W5:Y:S01]  /*0a50*/  @P3 LDG.E R28, desc[UR4][R4.64+0x8] ;  /* 0x00000804041c3981 */ /* 0x000f62000c1e1900 */
[----:B--2---:R-:W-:-:S04]  /*0a60*/  @P1 FFMA R19, R21, R19, R14 ;  /* 0x0000001315131223 */ /* 0x004fc8000000000e */
[----:B---3--:R-:W-:-:S04]  /*0a70*/  @P1 FFMA R20, R20, R23, R19 ;  /* 0x0000001714141223 */ /* 0x008fc80000000013 */
[----:B----4-:R-:W-:-:S04]  /*0a80*/  @P1 FFMA R15, R15, R18, R20 ;  /* 0x000000120f0f1223 */ /* 0x010fc80000000014 */
[----:B-----5:R-:W-:-:S04]  /*0a90*/  @P1 FFMA R14, R22, R6, R15 ;  /* 0x00000006160e1223 */ /* 0x020fc8000000000f */
[----:B------:R-:W-:-:S04]  /*0aa0*/  FFMA R14, R25, R24, R14 ;  /* 0x00000018190e7223 */ /* 0x000fc8000000000e */
[----:B------:R-:W-:-:S04]  /*0ab0*/  @P3 FFMA R26, R27, R26, R14 ;  /* 0x0000001a1b1a3223 */ /* 0x000fc8000000000e */
[----:B------:R-:W-:Y:S01]  /*0ac0*/  @P3 FFMA R14, R29, R28, R26 ;  /* 0x0000001c1d0e3223 */ /* 0x000fe2000000001a */
[----:B------:R-:W-:Y:S06]  /*0ad0*/  @P2 BRA `(.L_x_4) ;  /* 0xfffffff400c02947 */ /* 0x000fec000383ffff */
.L_x_0:
[----:B------:R-:W0:Y:S01]  /*0ae0*/  LDC.64 R2, c[0x0][0x380] ;  /* 0x0000e000ff027b82 */ /* 0x000e220000000a00 */
[----:B------:R-:W0:Y:S02]  /*0af0*/  LDCU.64 UR6, c[0x0][0x398] ;  /* 0x00007300ff0677ac */ /* 0x000e240008000a00 */
[----:B0-----:R-:W-:-:S04]  /*0b00*/  IMAD.WIDE.U32 R2, R0, UR6, R2 ;  /* 0x0000000600027c25 */ /* 0x001fc8000f8e0002 */
[----:B------:R-:W-:Y:S02]  /*0b10*/  IMAD R3, R0, UR7, R3 ;  /* 0x0000000700037c24 */ /* 0x000fe4000f8e0203 */
[----:B------:R-:W-:-:S05]  /*0b20*/  IMAD.WIDE R8, R8, 0x4, R2 ;  /* 0x0000000408087825 */ /* 0x000fca00078e0202 */
[----:B------:R-:W-:Y:S01]  /*0b30*/  STG.E desc[UR4][R8.64], R14 ;  /* 0x0000000e08007986 */ /* 0x000fe2000c101904 */
[----:B------:R-:W-:Y:S05]  /*0b40*/  EXIT ;  /* 0x000000000000794d */ /* 0x000fea0003800000 */
.L_x_5:
[----:B------:R-:W-:-:S00]  /*0b50*/  BRA `(.L_x_5) ;  /* 0xfffffffc00fc7947 */ /* 0x000fc0000383ffff */
[----:B------:R-:W-:-:S00]  /*0b60*/  NOP ;  /* 0x0000000000007918 */ /* 0x000fc00000000000 */
        /* <DEDUP_REMOVED lines=9> */
.L_x_6:


//--------------------- .nv.shared.reserved.0     --------------------------
	.section	.nv.shared.reserved.0,"aw",@nobits
	.weak		__nv_reservedSMEM_offset_0_alias
	.size		__nv_reservedSMEM_offset_0_alias, 0, 64
	.other		__nv_reservedSMEM_offset_0_alias,@"STO_CUDA_RESERVED_SHARED STV_DEFAULT"
__nv_reservedSMEM_offset_0_alias:
	.zero		0
	.zero		64


//--------------------- .nv.constant0._Z4convPfS_S_mmmiiii --------------------------
	.section	.nv.constant0._Z4convPfS_S_mmmiiii,"a",@progbits
	.sectionflags	@""
	.align	4
.nv.constant0._Z4convPfS_S_mmmiiii:
	.zero		960


//--------------------- SYMBOLS --------------------------

	.type		.nv.reservedSmem.offset0,@object
	.size		.nv.reservedSmem.offset0,0x4
